//
// Generated by NVIDIA NVVM Compiler
//
// Compiler Build ID: CL-36424714
// Cuda compilation tools, release 13.0, V13.0.88
// Based on NVVM 20.0.0
//

.version 9.0
.target sm_100
.address_size 64

	// .globl	_Z7erosionPhS_ii

.visible .entry _Z7erosionPhS_ii(
	.param .u64 .ptr .align 1 _Z7erosionPhS_ii_param_0,
	.param .u64 .ptr .align 1 _Z7erosionPhS_ii_param_1,
	.param .u32 _Z7erosionPhS_ii_param_2,
	.param .u32 _Z7erosionPhS_ii_param_3
)
{
	.reg .pred 	%p<10>;
	.reg .b16 	%rs<21>;
	.reg .b32 	%r<52>;
	.reg .b64 	%rd<25>;

	ld.param.u64 	%rd3, [_Z7erosionPhS_ii_param_0];
	ld.param.u64 	%rd2, [_Z7erosionPhS_ii_param_1];
	ld.param.u32 	%r9, [_Z7erosionPhS_ii_param_2];
	ld.param.u32 	%r11, [_Z7erosionPhS_ii_param_3];
	cvta.to.global.u64 	%rd1, %rd3;
	mov.u32 	%r12, %tid.x;
	mov.u32 	%r13, %ntid.x;
	mov.u32 	%r14, %ctaid.x;
	mad.lo.s32 	%r1, %r13, %r14, %r12;
	mov.u32 	%r15, %tid.y;
	mov.u32 	%r16, %ntid.y;
	mov.u32 	%r17, %ctaid.y;
	mad.lo.s32 	%r18, %r16, %r17, %r15;
	setp.ge.s32 	%p1, %r1, %r9;
	setp.ge.s32 	%p2, %r18, %r11;
	or.pred  	%p3, %p1, %p2;
	@%p3 bra 	$L__BB0_11;
	add.s32 	%r3, %r9, -1;
	add.s32 	%r4, %r11, -1;
	max.u32 	%r19, %r18, 1;
	add.s32 	%r20, %r19, -1;
	min.u32 	%r21, %r20, %r4;
	mul.lo.s32 	%r5, %r21, %r9;
	max.s32 	%r22, %r1, 1;
	add.s32 	%r23, %r22, -1;
	min.s32 	%r6, %r23, %r3;
	add.s32 	%r24, %r6, %r5;
	cvt.s64.s32 	%rd4, %r24;
	add.s64 	%rd5, %rd1, %rd4;
	ld.global.u8 	%rs18, [%rd5];
	setp.ne.s16 	%p4, %rs18, 255;
	@%p4 bra 	$L__BB0_4;
	max.s32 	%r25, %r1, 0;
	min.s32 	%r26, %r25, %r3;
	add.s32 	%r27, %r26, %r5;
	cvt.s64.s32 	%rd6, %r27;
	add.s64 	%rd7, %rd1, %rd6;
	ld.global.u8 	%rs18, [%rd7];
	setp.ne.s16 	%p5, %rs18, 255;
	@%p5 bra 	$L__BB0_4;
	max.s32 	%r28, %r1, -1;
	add.s32 	%r29, %r28, 1;
	min.s32 	%r30, %r29, %r3;
	add.s32 	%r31, %r30, %r5;
	cvt.s64.s32 	%rd8, %r31;
	add.s64 	%rd9, %rd1, %rd8;
	ld.global.u8 	%rs18, [%rd9];
$L__BB0_4:
	min.u32 	%r32, %r18, %r4;
	mul.lo.s32 	%r7, %r32, %r9;
	add.s32 	%r33, %r6, %r7;
	cvt.s64.s32 	%rd10, %r33;
	add.s64 	%rd11, %rd1, %rd10;
	ld.global.u8 	%rs19, [%rd11];
	setp.gt.u16 	%p6, %rs18, %rs19;
	@%p6 bra 	$L__BB0_7;
	max.s32 	%r34, %r1, 0;
	min.s32 	%r35, %r34, %r3;
	add.s32 	%r36, %r35, %r7;
	cvt.s64.s32 	%rd12, %r36;
	add.s64 	%rd13, %rd1, %rd12;
	ld.global.u8 	%rs19, [%rd13];
	setp.gt.u16 	%p7, %rs18, %rs19;
	@%p7 bra 	$L__BB0_7;
	max.s32 	%r37, %r1, -1;
	add.s32 	%r38, %r37, 1;
	min.s32 	%r39, %r38, %r3;
	add.s32 	%r40, %r39, %r7;
	cvt.s64.s32 	%rd14, %r40;
	add.s64 	%rd15, %rd1, %rd14;
	ld.global.u8 	%rs15, [%rd15];
	min.u16 	%rs19, %rs18, %rs15;
$L__BB0_7:
	add.s32 	%r41, %r18, 1;
	min.u32 	%r42, %r41, %r4;
	mul.lo.s32 	%r8, %r42, %r9;
	add.s32 	%r43, %r6, %r8;
	cvt.s64.s32 	%rd16, %r43;
	add.s64 	%rd17, %rd1, %rd16;
	ld.global.u8 	%rs20, [%rd17];
	setp.gt.u16 	%p8, %rs19, %rs20;
	@%p8 bra 	$L__BB0_10;
	max.s32 	%r44, %r1, 0;
	min.s32 	%r45, %r44, %r3;
	add.s32 	%r46, %r45, %r8;
	cvt.s64.s32 	%rd18, %r46;
	add.s64 	%rd19, %rd1, %rd18;
	ld.global.u8 	%rs20, [%rd19];
	setp.gt.u16 	%p9, %rs19, %rs20;
	@%p9 bra 	$L__BB0_10;
	max.s32 	%r47, %r1, -1;
	add.s32 	%r48, %r47, 1;
	min.s32 	%r49, %r48, %r3;
	add.s32 	%r50, %r49, %r8;
	cvt.s64.s32 	%rd20, %r50;
	add.s64 	%rd21, %rd1, %rd20;
	ld.global.u8 	%rs17, [%rd21];
	min.u16 	%rs20, %rs19, %rs17;
$L__BB0_10:
	mad.lo.s32 	%r51, %r9, %r18, %r1;
	cvt.s64.s32 	%rd22, %r51;
	cvta.to.global.u64 	%rd23, %rd2;
	add.s64 	%rd24, %rd23, %rd22;
	st.global.u8 	[%rd24], %rs20;
$L__BB0_11:
	ret;

}


// ===== COMPILED SASS (sm_100) =====

	.target	sm_100

	.elftype	@"ET_EXEC"


//--------------------- .note.nv.tkinfo           --------------------------
	.section	.note.nv.tkinfo,"",@"SHT_NOTE"
	.sectionflags	@"SHF_NOTE_NV_TKINFO"
	.tkinfo
        /*0018*/ 	.word	0x00000002
        /*0030*/ 	.string	""
        /*0030*/ 	.string	"ptxas"
        /*0030*/ 	.string	"Cuda compilation tools, release 13.0, V13.0.88"
        /*0030*/ 	.string	"Build cuda_13.0.r13.0/compiler.36424714_0"
        /*0030*/ 	.string	"-arch sm_100 -m 64 "



//--------------------- .note.nv.cuinfo           --------------------------
	.section	.note.nv.cuinfo,"",@"SHT_NOTE"
	.sectionflags	@"SHF_NOTE_NV_CUINFO"
        /*0018*/ 	.short	0x0002
        /*001a*/ 	.short	0x0064
        /*001c*/ 	.short	0x0082
	.zero		2


//--------------------- .nv.info                  --------------------------
	.section	.nv.info,"",@"SHT_CUDA_INFO"
	.align	4


	//----- nvinfo : EIATTR_REGCOUNT
	.align		4
        /*0000*/ 	.byte	0x04, 0x2f
        /*0002*/ 	.short	(.L_1 - .L_0)
	.align		4
.L_0:
        /*0004*/ 	.word	index@(_Z7erosionPhS_ii)
        /*0008*/ 	.word	0x00000016


	//----- nvinfo : EIATTR_FRAME_SIZE
	.align		4
.L_1:
        /*000c*/ 	.byte	0x04, 0x11
        /*000e*/ 	.short	(.L_3 - .L_2)
	.align		4
.L_2:
        /*0010*/ 	.word	index@(_Z7erosionPhS_ii)
        /*0014*/ 	.word	0x00000000


	//----- nvinfo : EIATTR_MIN_STACK_SIZE
	.align		4
.L_3:
        /*0018*/ 	.byte	0x04, 0x12
        /*001a*/ 	.short	(.L_5 - .L_4)
	.align		4
.L_4:
        /*001c*/ 	.word	index@(_Z7erosionPhS_ii)
        /*0020*/ 	.word	0x00000000
.L_5:


//--------------------- .nv.compat                --------------------------
	.section	.nv.compat,"",@"SHT_CUDA_COMPAT_INFO"
	.align	4
        /*0000*/ 	.byte	0x02, 0x09, 0x00, 0x00, 0x02, 0x02, 0x01, 0x00, 0x02, 0x05, 0x05, 0x00, 0x03, 0x07, 0x01, 0x01
        /*0010*/ 	.byte	0x02, 0x03, 0x00, 0x00, 0x02, 0x06, 0x01, 0x00, 0x04, 0x0b, 0x08, 0x00, 0x09, 0x00, 0x00, 0x00
        /*0020*/ 	.byte	0x00, 0x00, 0x00, 0x00


//--------------------- .nv.info._Z7erosionPhS_ii --------------------------
	.section	.nv.info._Z7erosionPhS_ii,"",@"SHT_CUDA_INFO"
	.sectionflags	@""
	.align	4


	//----- nvinfo : EIATTR_CUDA_API_VERSION
	.align		4
        /*0000*/ 	.byte	0x04, 0x37
        /*0002*/ 	.short	(.L_7 - .L_6)
.L_6:
        /*0004*/ 	.word	0x00000082


	//----- nvinfo : EIATTR_KPARAM_INFO
	.align		4
.L_7:
        /*0008*/ 	.byte	0x04, 0x17
        /*000a*/ 	.short	(.L_9 - .L_8)
.L_8:
        /*000c*/ 	.word	0x00000000
        /*0010*/ 	.short	0x0003
        /*0012*/ 	.short	0x0014
        /*0014*/ 	.byte	0x00, 0xf0, 0x11, 0x00


	//----- nvinfo : EIATTR_KPARAM_INFO
	.align		4
.L_9:
        /*0018*/ 	.byte	0x04, 0x17
        /*001a*/ 	.short	(.L_11 - .L_10)
.L_10:
        /*001c*/ 	.word	0x00000000
        /*0020*/ 	.short	0x0002
        /*0022*/ 	.short	0x0010
        /*0024*/ 	.byte	0x00, 0xf0, 0x11, 0x00


	//----- nvinfo : EIATTR_KPARAM_INFO
	.align		4
.L_11:
        /*0028*/ 	.byte	0x04, 0x17
        /*002a*/ 	.short	(.L_13 - .L_12)
.L_12:
        /*002c*/ 	.word	0x00000000
        /*0030*/ 	.short	0x0001
        /*0032*/ 	.short	0x0008
        /*0034*/ 	.byte	0x00, 0xf5, 0x21, 0x00


	//----- nvinfo : EIATTR_KPARAM_INFO
	.align		4
.L_13:
        /*0038*/ 	.byte	0x04, 0x17
        /*003a*/ 	.short	(.L_15 - .L_14)
.L_14:
        /*003c*/ 	.word	0x00000000
        /*0040*/ 	.short	0x0000
        /*0042*/ 	.short	0x0000
        /*0044*/ 	.byte	0x00, 0xf5, 0x21, 0x00


	//----- nvinfo : EIATTR_SPARSE_MMA_MASK
	.align		4
.L_15:
        /*0048*/ 	.byte	0x03, 0x50
        /*004a*/ 	.short	0x0000


	//----- nvinfo : EIATTR_MAXREG_COUNT
	.align		4
        /*004c*/ 	.byte	0x03, 0x1b
        /*004e*/ 	.short	0x00ff


	//----- nvinfo : EIATTR_MERCURY_ISA_VERSION
	.align		4
        /*0050*/ 	.byte	0x03, 0x5f
        /*0052*/ 	.short	0x0101


	//----- nvinfo : EIATTR_VRC_CTA_INIT_COUNT
	.align		4
        /*0054*/ 	.byte	0x02, 0x4a
	.zero		1
	.zero		1


	//----- nvinfo : EIATTR_EXIT_INSTR_OFFSETS
	.align		4
        /*0058*/ 	.byte	0x04, 0x1c
        /*005a*/ 	.short	(.L_17 - .L_16)


	//   ....[0]....
.L_16:
        /*005c*/ 	.word	0x000000c0


	//   ....[1]....
        /*0060*/ 	.word	0x00000620


	//----- nvinfo : EIATTR_CRS_STACK_SIZE
	.align		4
.L_17:
        /*0064*/ 	.byte	0x04, 0x1e
        /*0066*/ 	.short	(.L_19 - .L_18)
.L_18:
        /*0068*/ 	.word	0x00000000


	//----- nvinfo : EIATTR_CBANK_PARAM_SIZE
	.align		4
.L_19:
        /*006c*/ 	.byte	0x03, 0x19
        /*006e*/ 	.short	0x0018


	//----- nvinfo : EIATTR_PARAM_CBANK
	.align		4
        /*0070*/ 	.byte	0x04, 0x0a
        /*0072*/ 	.short	(.L_21 - .L_20)
	.align		4
.L_20:
        /*0074*/ 	.word	index@(.nv.constant0._Z7erosionPhS_ii)
        /*0078*/ 	.short	0x0380
        /*007a*/ 	.short	0x0018


	//----- nvinfo : EIATTR_SW_WAR
	.align		4
.L_21:
        /*007c*/ 	.byte	0x04, 0x36
        /*007e*/ 	.short	(.L_23 - .L_22)
.L_22:
        /*0080*/ 	.word	0x00000008
.L_23:


//--------------------- .nv.callgraph             --------------------------
	.section	.nv.callgraph,"",@"SHT_CUDA_CALLGRAPH"
	.align	4
	.sectionentsize	8
	.align		4
        /*0000*/ 	.word	0x00000000
	.align		4
        /*0004*/ 	.word	0xffffffff
	.align		4
        /*0008*/ 	.word	0x00000000
	.align		4
        /*000c*/ 	.word	0xfffffffe
	.align		4
        /*0010*/ 	.word	0x00000000
	.align		4
        /*0014*/ 	.word	0xfffffffd
	.align		4
        /*0018*/ 	.word	0x00000000
	.align		4
        /*001c*/ 	.word	0xfffffffc


//--------------------- .text._Z7erosionPhS_ii    --------------------------
	.section	.text._Z7erosionPhS_ii,"ax",@progbits
	.align	128
        .global         _Z7erosionPhS_ii
        .type           _Z7erosionPhS_ii,@function
        .size           _Z7erosionPhS_ii,(.L_x_7 - _Z7erosionPhS_ii)
        .other          _Z7erosionPhS_ii,@"STO_CUDA_ENTRY STV_DEFAULT"
_Z7erosionPhS_ii:
.text._Z7erosionPhS_ii:
[----:B------:R-:W-:Y:S01]  /*0000*/  LDC R1, c[0x0][0x37c] ;  /* 0x0000df00ff017b82 */ /* 0x000fe20000000800 */
[----:B------:R-:W0:Y:S01]  /*0010*/  S2R R5, SR_TID.Y ;  /* 0x0000000000057919 */ /* 0x000e220000002200 */
[----:B------:R-:W1:Y:S06]  /*0020*/  LDCU UR4, c[0x0][0x360] ;  /* 0x00006c00ff0477ac */ /* 0x000e6c0008000800 */
[----:B------:R-:W2:Y:S01]  /*0030*/  LDC.64 R2, c[0x0][0x390] ;  /* 0x0000e400ff027b82 */ /* 0x000ea20000000a00 */
[----:B------:R-:W0:Y:S01]  /*0040*/  S2R R4, SR_CTAID.Y ;  /* 0x0000000000047919 */ /* 0x000e220000002600 */
[----:B------:R-:W0:Y:S01]  /*0050*/  LDCU UR5, c[0x0][0x364] ;  /* 0x00006c80ff0577ac */ /* 0x000e220008000800 */
[----:B------:R-:W1:Y:S01]  /*0060*/  S2R R7, SR_TID.X ;  /* 0x0000000000077919 */ /* 0x000e620000002100 */
[----:B------:R-:W1:Y:S01]  /*0070*/  S2R R0, SR_CTAID.X ;  /* 0x0000000000007919 */ /* 0x000e620000002500 */
[----:B0-----:R-:W-:-:S05]  /*0080*/  IMAD R5, R4, UR5, R5 ;  /* 0x0000000504057c24 */ /* 0x001fca000f8e0205 */
[----:B--2---:R-:W-:Y:S01]  /*0090*/  ISETP.GE.AND P0, PT, R5, R3, PT ;  /* 0x000000030500720c */ /* 0x004fe20003f06270 */
[----:B-1----:R-:W-:-:S05]  /*00a0*/  IMAD R7, R0, UR4, R7 ;  /* 0x0000000400077c24 */ /* 0x002fca000f8e0207 */
[----:B------:R-:W-:-:S13]  /*00b0*/  ISETP.GE.OR P0, PT, R7, R2, P0 ;  /* 0x000000020700720c */ /* 0x000fda0000706670 */
[----:B------:R-:W-:Y:S05]  /*00c0*/  @P0 EXIT ;  /* 0x000000000000094d */ /* 0x000fea0003800000 */
[----:B------:R-:W0:Y:S01]  /*00d0*/  LDCU.64 UR6, c[0x0][0x380] ;  /* 0x00007000ff0677ac */ /* 0x000e220008000a00 */
[----:B------:R-:W-:Y:S01]  /*00e0*/  VIADD R0, R3, 0xffffffff ;  /* 0xffffffff03007836 */ /* 0x000fe20000000000 */
[----:B------:R-:W-:Y:S01]  /*00f0*/  VIMNMX.U32 R9, PT, PT, R5, 0x1, !PT ;  /* 0x0000000105097848 */ /* 0x000fe20007fe0000 */
[----:B------:R-:W-:Y:S01]  /*0100*/  VIADD R3, R2, 0xffffffff ;  /* 0xffffffff02037836 */ /* 0x000fe20000000000 */
[----:B------:R-:W-:Y:S01]  /*0110*/  VIMNMX R4, PT, PT, R7, 0x1, !PT ;  /* 0x0000000107047848 */ /* 0x000fe20007fe0100 */
[----:B------:R-:W1:Y:S01]  /*0120*/  LDCU.64 UR4, c[0x0][0x358] ;  /* 0x00006b00ff0477ac */ /* 0x000e620008000a00 */
[----:B------:R-:W-:Y:S02]  /*0130*/  VIADDMNMX.U32 R19, R9, 0xffffffff, R0, PT ;  /* 0xffffffff09137846 */ /* 0x000fe40003800000 */
[----:B------:R-:W-:Y:S02]  /*0140*/  VIADDMNMX R4, R4, 0xffffffff, R3, PT ;  /* 0xffffffff04047846 */ /* 0x000fe40003800103 */
[----:B------:R-:W-:-:S02]  /*0150*/  VIMNMX.U32 R11, PT, PT, R5, R0, PT ;  /* 0x00000000050b7248 */ /* 0x000fc40003fe0000 */
[----:B------:R-:W-:Y:S01]  /*0160*/  VIADDMNMX.U32 R9, R5, 0x1, R0, PT ;  /* 0x0000000105097846 */ /* 0x000fe20003800000 */
[----:B------:R-:W-:-:S05]  /*0170*/  IMAD R6, R19, R2, R4 ;  /* 0x0000000213067224 */ /* 0x000fca00078e0204 */
[----:B0-----:R-:W-:-:S04]  /*0180*/  IADD3 R12, P0, PT, R6, UR6, RZ ;  /* 0x00000006060c7c10 */ /* 0x001fc8000ff1e0ff */
[----:B------:R-:W-:Y:S01]  /*0190*/  LEA.HI.X.SX32 R13, R6, UR7, 0x1, P0 ;  /* 0x00000007060d7c11 */ /* 0x000fe200080f0eff */
[-CC-:B------:R-:W-:Y:S02]  /*01a0*/  IMAD R6, R11, R2.reuse, R4.reuse ;  /* 0x000000020b067224 */ /* 0x180fe400078e0204 */
[----:B------:R-:W-:Y:S02]  /*01b0*/  IMAD R4, R9, R2, R4 ;  /* 0x0000000209047224 */ /* 0x000fe400078e0204 */
[----:B-1----:R-:W2:Y:S01]  /*01c0*/  LDG.E.U8 R0, desc[UR4][R12.64] ;  /* 0x000000040c007981 */ /* 0x002ea2000c1e1100 */
[----:B------:R-:W-:Y:S02]  /*01d0*/  IADD3 R14, P0, PT, R6, UR6, RZ ;  /* 0x00000006060e7c10 */ /* 0x000fe4000ff1e0ff */
[----:B------:R-:W-:Y:S02]  /*01e0*/  IADD3 R16, P1, PT, R4, UR6, RZ ;  /* 0x0000000604107c10 */ /* 0x000fe4000ff3e0ff */
[----:B------:R-:W-:-:S02]  /*01f0*/  LEA.HI.X.SX32 R15, R6, UR7, 0x1, P0 ;  /* 0x00000007060f7c11 */ /* 0x000fc400080f0eff */
[----:B------:R-:W-:-:S03]  /*0200*/  LEA.HI.X.SX32 R17, R4, UR7, 0x1, P1 ;  /* 0x0000000704117c11 */ /* 0x000fc600088f0eff */
[----:B------:R0:W5:Y:S04]  /*0210*/  LDG.E.U8 R4, desc[UR4][R14.64] ;  /* 0x000000040e047981 */ /* 0x000168000c1e1100 */
[----:B------:R0:W5:Y:S01]  /*0220*/  LDG.E.U8 R6, desc[UR4][R16.64] ;  /* 0x0000000410067981 */ /* 0x000162000c1e1100 */
[----:B------:R-:W-:Y:S01]  /*0230*/  BSSY.RECONVERGENT B0, `(.L_x_0) ;  /* 0x0000010000007945 */ /* 0x000fe20003800200 */
[----:B--2---:R-:W-:-:S13]  /*0240*/  ISETP.NE.AND P0, PT, R0, 0xff, PT ;  /* 0x000000ff0000780c */ /* 0x004fda0003f05270 */
[----:B0-----:R-:W-:Y:S05]  /*0250*/  @P0 BRA `(.L_x_1) ;  /* 0x0000000000340947 */ /* 0x001fea0003800000 */
[----:B------:R-:W-:-:S04]  /*0260*/  VIMNMX R0, PT, PT, RZ, R7, !PT ;  /* 0x00000007ff007248 */ /* 0x000fc80007fe0100 */
[----:B------:R-:W-:-:S05]  /*0270*/  VIMNMX R0, PT, PT, R3, R0, PT ;  /* 0x0000000003007248 */ /* 0x000fca0003fe0100 */
[----:B------:R-:W-:-:S05]  /*0280*/  IMAD R0, R19, R2, R0 ;  /* 0x0000000213007224 */ /* 0x000fca00078e0200 */
[----:B------:R-:W-:-:S04]  /*0290*/  IADD3 R12, P0, PT, R0, UR6, RZ ;  /* 0x00000006000c7c10 */ /* 0x000fc8000ff1e0ff */
[----:B------:R-:W-:-:S05]  /*02a0*/  LEA.HI.X.SX32 R13, R0, UR7, 0x1, P0 ;  /* 0x00000007000d7c11 */ /* 0x000fca00080f0eff */
[----:B------:R-:W2:Y:S02]  /*02b0*/  LDG.E.U8 R0, desc[UR4][R12.64] ;  /* 0x000000040c007981 */ /* 0x000ea4000c1e1100 */
[----:B--2---:R-:W-:-:S13]  /*02c0*/  ISETP.NE.AND P0, PT, R0, 0xff, PT ;  /* 0x000000ff0000780c */ /* 0x004fda0003f05270 */
[----:B------:R-:W-:-:S04]  /*02d0*/  @!P0 VIMNMX R8, PT, PT, R7, -0x1, !PT ;  /* 0xffffffff07088848 */ /* 0x000fc80007fe0100 */
[----:B------:R-:W-:-:S05]  /*02e0*/  @!P0 VIADDMNMX R8, R8, 0x1, R3, PT ;  /* 0x0000000108088846 */ /* 0x000fca0003800103 */
[----:B------:R-:W-:-:S05]  /*02f0*/  @!P0 IMAD R8, R19, R2, R8 ;  /* 0x0000000213088224 */ /* 0x000fca00078e0208 */
[----:B------:R-:W-:-:S04]  /*0300*/  @!P0 IADD3 R14, P1, PT, R8, UR6, RZ ;  /* 0x00000006080e8c10 */ /* 0x000fc8000ff3e0ff */
[----:B------:R-:W-:-:S05]  /*0310*/  @!P0 LEA.HI.X.SX32 R15, R8, UR7, 0x1, P1 ;  /* 0x00000007080f8c11 */ /* 0x000fca00088f0eff */
[----:B------:R0:W5:Y:S04]  /*0320*/  @!P0 LDG.E.U8 R0, desc[UR4][R14.64] ;  /* 0x000000040e008981 */ /* 0x000168000c1e1100 */
.L_x_1:
[----:B------:R-:W-:Y:S05]  /*0330*/  BSYNC.RECONVERGENT B0 ;  /* 0x0000000000007941 */ /* 0x000fea0003800200 */
.L_x_0:
[----:B0----5:R-:W-:Y:S01]  /*0340*/  LOP3.LUT R15, R0, 0xffff, RZ, 0xc0, !PT ;  /* 0x0000ffff000f7812 */ /* 0x021fe200078ec0ff */
[----:B------:R-:W-:Y:S03]  /*0350*/  BSSY.RECONVERGENT B0, `(.L_x_2) ;  /* 0x0000012000007945 */ /* 0x000fe60003800200 */
[----:B------:R-:W-:-:S13]  /*0360*/  ISETP.GT.U32.AND P0, PT, R15, R4, PT ;  /* 0x000000040f00720c */ /* 0x000fda0003f04070 */
[----:B------:R-:W-:Y:S05]  /*0370*/  @P0 BRA `(.L_x_3) ;  /* 0x00000000003c0947 */ /* 0x000fea0003800000 */
[----:B------:R-:W-:-:S04]  /*0380*/  VIMNMX R4, PT, PT, RZ, R7, !PT ;  /* 0x00000007ff047248 */ /* 0x000fc80007fe0100 */
[----:B------:R-:W-:-:S05]  /*0390*/  VIMNMX R4, PT, PT, R3, R4, PT ;  /* 0x0000000403047248 */ /* 0x000fca0003fe0100 */
[----:B------:R-:W-:-:S05]  /*03a0*/  IMAD R4, R11, R2, R4 ;  /* 0x000000020b047224 */ /* 0x000fca00078e0204 */
[----:B------:R-:W-:-:S04]  /*03b0*/  IADD3 R12, P0, PT, R4, UR6, RZ ;  /* 0x00000006040c7c10 */ /* 0x000fc8000ff1e0ff */
[----:B------:R-:W-:-:S05]  /*03c0*/  LEA.HI.X.SX32 R13, R4, UR7, 0x1, P0 ;  /* 0x00000007040d7c11 */ /* 0x000fca00080f0eff */
[----:B------:R-:W2:Y:S02]  /*03d0*/  LDG.E.U8 R4, desc[UR4][R12.64] ;  /* 0x000000040c047981 */ /* 0x000ea4000c1e1100 */
[----:B--2---:R-:W-:-:S13]  /*03e0*/  ISETP.GT.U32.AND P0, PT, R15, R4, PT ;  /* 0x000000040f00720c */ /* 0x004fda0003f04070 */
[----:B------:R-:W-:-:S04]  /*03f0*/  @!P0 VIMNMX R8, PT, PT, R7, -0x1, !PT ;  /* 0xffffffff07088848 */ /* 0x000fc80007fe0100 */
[----:B------:R-:W-:-:S05]  /*0400*/  @!P0 VIADDMNMX R8, R8, 0x1, R3, PT ;  /* 0x0000000108088846 */ /* 0x000fca0003800103 */
[----:B------:R-:W-:-:S05]  /*0410*/  @!P0 IMAD R11, R11, R2, R8 ;  /* 0x000000020b0b8224 */ /* 0x000fca00078e0208 */
[----:B------:R-:W-:-:S04]  /*0420*/  @!P0 IADD3 R10, P1, PT, R11, UR6, RZ ;  /* 0x000000060b0a8c10 */ /* 0x000fc8000ff3e0ff */
[----:B------:R-:W-:-:S05]  /*0430*/  @!P0 LEA.HI.X.SX32 R11, R11, UR7, 0x1, P1 ;  /* 0x000000070b0b8c11 */ /* 0x000fca00088f0eff */
[----:B------:R-:W2:Y:S02]  /*0440*/  @!P0 LDG.E.U8 R10, desc[UR4][R10.64] ;  /* 0x000000040a0a8981 */ /* 0x000ea4000c1e1100 */
[----:B--2---:R-:W-:-:S04]  /*0450*/  @!P0 VIMNMX.U16x2 R0, PT, PT, R0, R10, PT ;  /* 0x0000000a00008248 */ /* 0x004fc80003fe0200 */
[----:B------:R-:W-:-:S07]  /*0460*/  @!P0 PRMT R4, R0, 0x7610, R4 ;  /* 0x0000761000048816 */ /* 0x000fce0000000004 */
.L_x_3:
[----:B------:R-:W-:Y:S05]  /*0470*/  BSYNC.RECONVERGENT B0 ;  /* 0x0000000000007941 */ /* 0x000fea0003800200 */
.L_x_2:
[----:B------:R-:W-:Y:S01]  /*0480*/  LOP3.LUT R13, R4, 0xffff, RZ, 0xc0, !PT ;  /* 0x0000ffff040d7812 */ /* 0x000fe200078ec0ff */
        /* <DEDUP_REMOVED lines=10> */
[----:B------:R-:W-:Y:S05]  /*0530*/  @P0 BRA `(.L_x_5) ;  /* 0x0000000000200947 */ /* 0x000fea0003800000 */
[----:B------:R-:W-:-:S04]  /*0540*/  VIMNMX R0, PT, PT, R7, -0x1, !PT ;  /* 0xffffffff07007848 */ /* 0x000fc80007fe0100 */
[----:B------:R-:W-:-:S05]  /*0550*/  VIADDMNMX R0, R0, 0x1, R3, PT ;  /* 0x0000000100007846 */ /* 0x000fca0003800103 */
[----:B------:R-:W-:-:S05]  /*0560*/  IMAD R9, R9, R2, R0 ;  /* 0x0000000209097224 */ /* 0x000fca00078e0200 */
[----:B------:R-:W-:-:S04]  /*0570*/  IADD3 R8, P0, PT, R9, UR6, RZ ;  /* 0x0000000609087c10 */ /* 0x000fc8000ff1e0ff */
[----:B------:R-:W-:-:S05]  /*0580*/  LEA.HI.X.SX32 R9, R9, UR7, 0x1, P0 ;  /* 0x0000000709097c11 */ /* 0x000fca00080f0eff */
[----:B------:R-:W2:Y:S02]  /*0590*/  LDG.E.U8 R8, desc[UR4][R8.64] ;  /* 0x0000000408087981 */ /* 0x000ea4000c1e1100 */
[----:B--2---:R-:W-:-:S04]  /*05a0*/  VIMNMX.U16x2 R4, PT, PT, R4, R8, PT ;  /* 0x0000000804047248 */ /* 0x004fc80003fe0200 */
[----:B------:R-:W-:-:S07]  /*05b0*/  PRMT R6, R4, 0x7610, R6 ;  /* 0x0000761004067816 */ /* 0x000fce0000000006 */
.L_x_5:
[----:B------:R-:W-:Y:S05]  /*05c0*/  BSYNC.RECONVERGENT B0 ;  /* 0x0000000000007941 */ /* 0x000fea0003800200 */
.L_x_4:
[----:B------:R-:W0:Y:S01]  /*05d0*/  LDCU.64 UR8, c[0x0][0x388] ;  /* 0x00007100ff0877ac */ /* 0x000e220008000a00 */
[----:B------:R-:W-:-:S05]  /*05e0*/  IMAD R5, R5, R2, R7 ;  /* 0x0000000205057224 */ /* 0x000fca00078e0207 */
[----:B0-----:R-:W-:-:S04]  /*05f0*/  IADD3 R2, P0, PT, R5, UR8, RZ ;  /* 0x0000000805027c10 */ /* 0x001fc8000ff1e0ff */
[----:B------:R-:W-:-:S05]  /*0600*/  LEA.HI.X.SX32 R3, R5, UR9, 0x1, P0 ;  /* 0x0000000905037c11 */ /* 0x000fca00080f0eff */
[----:B------:R-:W-:Y:S01]  /*0610*/  STG.E.U8 desc[UR4][R2.64], R6 ;  /* 0x0000000602007986 */ /* 0x000fe2000c101104 */
[----:B------:R-:W-:Y:S05]  /*0620*/  EXIT ;  /* 0x000000000000794d */ /* 0x000fea0003800000 */
.L_x_6:
[----:B------:R-:W-:-:S00]  /*0630*/  BRA `(.L_x_6) ;  /* 0xfffffffc00fc7947 */ /* 0x000fc0000383ffff */
[----:B------:R-:W-:-:S00]  /*0640*/  NOP ;  /* 0x0000000000007918 */ /* 0x000fc00000000000 */
        /* <DEDUP_REMOVED lines=11> */
.L_x_7:


//--------------------- .nv.shared.reserved.0     --------------------------
	.section	.nv.shared.reserved.0,"aw",@nobits
	.weak		__nv_reservedSMEM_offset_0_alias
	.size		__nv_reservedSMEM_offset_0_alias, 0, 64
	.other		__nv_reservedSMEM_offset_0_alias,@"STO_CUDA_RESERVED_SHARED STV_DEFAULT"
__nv_reservedSMEM_offset_0_alias:
	.zero		0
	.zero		64


//--------------------- .nv.constant0._Z7erosionPhS_ii --------------------------
	.section	.nv.constant0._Z7erosionPhS_ii,"a",@progbits
	.sectionflags	@""
	.align	4
.nv.constant0._Z7erosionPhS_ii:
	.zero		920


//--------------------- SYMBOLS --------------------------

	.type		.nv.reservedSmem.offset0,@object
	.size		.nv.reservedSmem.offset0,0x4
